//
// Generated by NVIDIA NVVM Compiler
//
// Compiler Build ID: CL-36424714
// Cuda compilation tools, release 13.0, V13.0.88
// Based on NVVM 20.0.0
//

.version 9.0
.target sm_100
.address_size 64

	// .globl	_Z8reset_dXiP6float3

.visible .entry _Z8reset_dXiP6float3(
	.param .u32 _Z8reset_dXiP6float3_param_0,
	.param .u64 .ptr .align 1 _Z8reset_dXiP6float3_param_1
)
{
	.reg .pred 	%p<2>;
	.reg .b32 	%r<7>;
	.reg .b64 	%rd<5>;

	ld.param.u32 	%r2, [_Z8reset_dXiP6float3_param_0];
	ld.param.u64 	%rd1, [_Z8reset_dXiP6float3_param_1];
	mov.u32 	%r3, %ctaid.x;
	mov.u32 	%r4, %ntid.x;
	mov.u32 	%r5, %tid.x;
	mad.lo.s32 	%r1, %r3, %r4, %r5;
	setp.ge.s32 	%p1, %r1, %r2;
	@%p1 bra 	$L__BB0_2;
	cvta.to.global.u64 	%rd2, %rd1;
	mul.wide.s32 	%rd3, %r1, 12;
	add.s64 	%rd4, %rd2, %rd3;
	mov.b32 	%r6, 0;
	st.global.u32 	[%rd4], %r6;
	st.global.u32 	[%rd4+4], %r6;
	st.global.u32 	[%rd4+8], %r6;
$L__BB0_2:
	ret;

}
	// .globl	_Z9integrateifPK6float3PS_S1_
.visible .entry _Z9integrateifPK6float3PS_S1_(
	.param .u32 _Z9integrateifPK6float3PS_S1__param_0,
	.param .f32 _Z9integrateifPK6float3PS_S1__param_1,
	.param .u64 .ptr .align 1 _Z9integrateifPK6float3PS_S1__param_2,
	.param .u64 .ptr .align 1 _Z9integrateifPK6float3PS_S1__param_3,
	.param .u64 .ptr .align 1 _Z9integrateifPK6float3PS_S1__param_4
)
{
	.reg .pred 	%p<2>;
	.reg .b32 	%r<6>;
	.reg .b32 	%f<11>;
	.reg .b64 	%rd<11>;

	ld.param.u32 	%r2, [_Z9integrateifPK6float3PS_S1__param_0];
	ld.param.f32 	%f1, [_Z9integrateifPK6float3PS_S1__param_1];
	ld.param.u64 	%rd1, [_Z9integrateifPK6float3PS_S1__param_2];
	ld.param.u64 	%rd2, [_Z9integrateifPK6float3PS_S1__param_3];
	ld.param.u64 	%rd3, [_Z9integrateifPK6float3PS_S1__param_4];
	mov.u32 	%r3, %ctaid.x;
	mov.u32 	%r4, %ntid.x;
	mov.u32 	%r5, %tid.x;
	mad.lo.s32 	%r1, %r3, %r4, %r5;
	setp.ge.s32 	%p1, %r1, %r2;
	@%p1 bra 	$L__BB1_2;
	cvta.to.global.u64 	%rd4, %rd1;
	cvta.to.global.u64 	%rd5, %rd3;
	cvta.to.global.u64 	%rd6, %rd2;
	mul.wide.s32 	%rd7, %r1, 12;
	add.s64 	%rd8, %rd4, %rd7;
	ld.global.nc.f32 	%f2, [%rd8];
	add.s64 	%rd9, %rd5, %rd7;
	ld.global.nc.f32 	%f3, [%rd9];
	fma.rn.f32 	%f4, %f1, %f3, %f2;
	add.s64 	%rd10, %rd6, %rd7;
	st.global.f32 	[%rd10], %f4;
	ld.global.nc.f32 	%f5, [%rd8+4];
	ld.global.nc.f32 	%f6, [%rd9+4];
	fma.rn.f32 	%f7, %f1, %f6, %f5;
	st.global.f32 	[%rd10+4], %f7;
	ld.global.nc.f32 	%f8, [%rd8+8];
	ld.global.nc.f32 	%f9, [%rd9+8];
	fma.rn.f32 	%f10, %f1, %f9, %f8;
	st.global.f32 	[%rd10+8], %f10;
$L__BB1_2:
	ret;

}
	// .globl	_Z9integrateifPK6float3PS_S1_S1_
.visible .entry _Z9integrateifPK6float3PS_S1_S1_(
	.param .u32 _Z9integrateifPK6float3PS_S1_S1__param_0,
	.param .f32 _Z9integrateifPK6float3PS_S1_S1__param_1,
	.param .u64 .ptr .align 1 _Z9integrateifPK6float3PS_S1_S1__param_2,
	.param .u64 .ptr .align 1 _Z9integrateifPK6float3PS_S1_S1__param_3,
	.param .u64 .ptr .align 1 _Z9integrateifPK6float3PS_S1_S1__param_4,
	.param .u64 .ptr .align 1 _Z9integrateifPK6float3PS_S1_S1__param_5
)
{
	.reg .pred 	%p<2>;
	.reg .b32 	%r<6>;
	.reg .b32 	%f<17>;
	.reg .b64 	%rd<14>;
	.reg .b64 	%fd<14>;

	ld.param.u32 	%r2, [_Z9integrateifPK6float3PS_S1_S1__param_0];
	ld.param.f32 	%f1, [_Z9integrateifPK6float3PS_S1_S1__param_1];
	ld.param.u64 	%rd1, [_Z9integrateifPK6float3PS_S1_S1__param_2];
	ld.param.u64 	%rd2, [_Z9integrateifPK6float3PS_S1_S1__param_3];
	ld.param.u64 	%rd3, [_Z9integrateifPK6float3PS_S1_S1__param_4];
	ld.param.u64 	%rd4, [_Z9integrateifPK6float3PS_S1_S1__param_5];
	mov.u32 	%r3, %ctaid.x;
	mov.u32 	%r4, %ntid.x;
	mov.u32 	%r5, %tid.x;
	mad.lo.s32 	%r1, %r3, %r4, %r5;
	setp.ge.s32 	%p1, %r1, %r2;
	@%p1 bra 	$L__BB2_2;
	cvta.to.global.u64 	%rd5, %rd1;
	cvta.to.global.u64 	%rd6, %rd3;
	cvta.to.global.u64 	%rd7, %rd4;
	cvta.to.global.u64 	%rd8, %rd2;
	mul.wide.s32 	%rd9, %r1, 12;
	add.s64 	%rd10, %rd5, %rd9;
	ld.global.nc.f32 	%f2, [%rd10];
	cvt.f64.f32 	%fd1, %f2;
	add.s64 	%rd11, %rd6, %rd9;
	ld.global.nc.f32 	%f3, [%rd11];
	add.s64 	%rd12, %rd7, %rd9;
	ld.global.nc.f32 	%f4, [%rd12];
	add.f32 	%f5, %f3, %f4;
	cvt.f64.f32 	%fd2, %f5;
	mul.f64 	%fd3, %fd2, 0d3FE0000000000000;
	cvt.f64.f32 	%fd4, %f1;
	fma.rn.f64 	%fd5, %fd3, %fd4, %fd1;
	cvt.rn.f32.f64 	%f6, %fd5;
	add.s64 	%rd13, %rd8, %rd9;
	st.global.f32 	[%rd13], %f6;
	ld.global.nc.f32 	%f7, [%rd10+4];
	cvt.f64.f32 	%fd6, %f7;
	ld.global.nc.f32 	%f8, [%rd11+4];
	ld.global.nc.f32 	%f9, [%rd12+4];
	add.f32 	%f10, %f8, %f9;
	cvt.f64.f32 	%fd7, %f10;
	mul.f64 	%fd8, %fd7, 0d3FE0000000000000;
	fma.rn.f64 	%fd9, %fd8, %fd4, %fd6;
	cvt.rn.f32.f64 	%f11, %fd9;
	st.global.f32 	[%rd13+4], %f11;
	ld.global.nc.f32 	%f12, [%rd10+8];
	cvt.f64.f32 	%fd10, %f12;
	ld.global.nc.f32 	%f13, [%rd11+8];
	ld.global.nc.f32 	%f14, [%rd12+8];
	add.f32 	%f15, %f13, %f14;
	cvt.f64.f32 	%fd11, %f15;
	mul.f64 	%fd12, %fd11, 0d3FE0000000000000;
	fma.rn.f64 	%fd13, %fd12, %fd4, %fd10;
	cvt.rn.f32.f64 	%f16, %fd13;
	st.global.f32 	[%rd13+8], %f16;
$L__BB2_2:
	ret;

}
	// .globl	_Z8reset_dXiP6float4
.visible .entry _Z8reset_dXiP6float4(
	.param .u32 _Z8reset_dXiP6float4_param_0,
	.param .u64 .ptr .align 1 _Z8reset_dXiP6float4_param_1
)
{
	.reg .pred 	%p<2>;
	.reg .b32 	%r<6>;
	.reg .b32 	%f<2>;
	.reg .b64 	%rd<5>;

	ld.param.u32 	%r2, [_Z8reset_dXiP6float4_param_0];
	ld.param.u64 	%rd1, [_Z8reset_dXiP6float4_param_1];
	mov.u32 	%r3, %ctaid.x;
	mov.u32 	%r4, %ntid.x;
	mov.u32 	%r5, %tid.x;
	mad.lo.s32 	%r1, %r3, %r4, %r5;
	setp.ge.s32 	%p1, %r1, %r2;
	@%p1 bra 	$L__BB3_2;
	cvta.to.global.u64 	%rd2, %rd1;
	mul.wide.s32 	%rd3, %r1, 16;
	add.s64 	%rd4, %rd2, %rd3;
	mov.f32 	%f1, 0f00000000;
	st.global.v4.f32 	[%rd4], {%f1, %f1, %f1, %f1};
$L__BB3_2:
	ret;

}
	// .globl	_Z9integrateifPK6float4PS_S1_
.visible .entry _Z9integrateifPK6float4PS_S1_(
	.param .u32 _Z9integrateifPK6float4PS_S1__param_0,
	.param .f32 _Z9integrateifPK6float4PS_S1__param_1,
	.param .u64 .ptr .align 1 _Z9integrateifPK6float4PS_S1__param_2,
	.param .u64 .ptr .align 1 _Z9integrateifPK6float4PS_S1__param_3,
	.param .u64 .ptr .align 1 _Z9integrateifPK6float4PS_S1__param_4
)
{
	.reg .pred 	%p<2>;
	.reg .b32 	%r<6>;
	.reg .b32 	%f<14>;
	.reg .b64 	%rd<11>;

	ld.param.u32 	%r2, [_Z9integrateifPK6float4PS_S1__param_0];
	ld.param.f32 	%f1, [_Z9integrateifPK6float4PS_S1__param_1];
	ld.param.u64 	%rd1, [_Z9integrateifPK6float4PS_S1__param_2];
	ld.param.u64 	%rd2, [_Z9integrateifPK6float4PS_S1__param_3];
	ld.param.u64 	%rd3, [_Z9integrateifPK6float4PS_S1__param_4];
	mov.u32 	%r3, %ctaid.x;
	mov.u32 	%r4, %ntid.x;
	mov.u32 	%r5, %tid.x;
	mad.lo.s32 	%r1, %r3, %r4, %r5;
	setp.ge.s32 	%p1, %r1, %r2;
	@%p1 bra 	$L__BB4_2;
	cvta.to.global.u64 	%rd4, %rd1;
	cvta.to.global.u64 	%rd5, %rd3;
	cvta.to.global.u64 	%rd6, %rd2;
	mul.wide.s32 	%rd7, %r1, 16;
	add.s64 	%rd8, %rd4, %rd7;
	ld.global.nc.v4.f32 	{%f2, %f3, %f4, %f5}, [%rd8];
	add.s64 	%rd9, %rd5, %rd7;
	ld.global.nc.v4.f32 	{%f6, %f7, %f8, %f9}, [%rd9];
	fma.rn.f32 	%f10, %f1, %f6, %f2;
	add.s64 	%rd10, %rd6, %rd7;
	fma.rn.f32 	%f11, %f1, %f7, %f3;
	fma.rn.f32 	%f12, %f1, %f8, %f4;
	fma.rn.f32 	%f13, %f1, %f9, %f5;
	st.global.v4.f32 	[%rd10], {%f10, %f11, %f12, %f13};
$L__BB4_2:
	ret;

}
	// .globl	_Z9integrateifPK6float4PS_S1_S1_
.visible .entry _Z9integrateifPK6float4PS_S1_S1_(
	.param .u32 _Z9integrateifPK6float4PS_S1_S1__param_0,
	.param .f32 _Z9integrateifPK6float4PS_S1_S1__param_1,
	.param .u64 .ptr .align 1 _Z9integrateifPK6float4PS_S1_S1__param_2,
	.param .u64 .ptr .align 1 _Z9integrateifPK6float4PS_S1_S1__param_3,
	.param .u64 .ptr .align 1 _Z9integrateifPK6float4PS_S1_S1__param_4,
	.param .u64 .ptr .align 1 _Z9integrateifPK6float4PS_S1_S1__param_5
)
{
	.reg .pred 	%p<2>;
	.reg .b32 	%r<6>;
	.reg .b32 	%f<22>;
	.reg .b64 	%rd<14>;
	.reg .b64 	%fd<18>;

	ld.param.u32 	%r2, [_Z9integrateifPK6float4PS_S1_S1__param_0];
	ld.param.f32 	%f1, [_Z9integrateifPK6float4PS_S1_S1__param_1];
	ld.param.u64 	%rd1, [_Z9integrateifPK6float4PS_S1_S1__param_2];
	ld.param.u64 	%rd2, [_Z9integrateifPK6float4PS_S1_S1__param_3];
	ld.param.u64 	%rd3, [_Z9integrateifPK6float4PS_S1_S1__param_4];
	ld.param.u64 	%rd4, [_Z9integrateifPK6float4PS_S1_S1__param_5];
	mov.u32 	%r3, %ctaid.x;
	mov.u32 	%r4, %ntid.x;
	mov.u32 	%r5, %tid.x;
	mad.lo.s32 	%r1, %r3, %r4, %r5;
	setp.ge.s32 	%p1, %r1, %r2;
	@%p1 bra 	$L__BB5_2;
	cvta.to.global.u64 	%rd5, %rd1;
	cvta.to.global.u64 	%rd6, %rd3;
	cvta.to.global.u64 	%rd7, %rd4;
	cvta.to.global.u64 	%rd8, %rd2;
	mul.wide.s32 	%rd9, %r1, 16;
	add.s64 	%rd10, %rd5, %rd9;
	ld.global.nc.v4.f32 	{%f2, %f3, %f4, %f5}, [%rd10];
	cvt.f64.f32 	%fd1, %f2;
	add.s64 	%rd11, %rd6, %rd9;
	ld.global.nc.v4.f32 	{%f6, %f7, %f8, %f9}, [%rd11];
	add.s64 	%rd12, %rd7, %rd9;
	ld.global.nc.v4.f32 	{%f10, %f11, %f12, %f13}, [%rd12];
	add.f32 	%f14, %f6, %f10;
	cvt.f64.f32 	%fd2, %f14;
	mul.f64 	%fd3, %fd2, 0d3FE0000000000000;
	cvt.f64.f32 	%fd4, %f1;
	fma.rn.f64 	%fd5, %fd3, %fd4, %fd1;
	cvt.rn.f32.f64 	%f15, %fd5;
	add.s64 	%rd13, %rd8, %rd9;
	cvt.f64.f32 	%fd6, %f3;
	add.f32 	%f16, %f7, %f11;
	cvt.f64.f32 	%fd7, %f16;
	mul.f64 	%fd8, %fd7, 0d3FE0000000000000;
	fma.rn.f64 	%fd9, %fd8, %fd4, %fd6;
	cvt.rn.f32.f64 	%f17, %fd9;
	cvt.f64.f32 	%fd10, %f4;
	add.f32 	%f18, %f8, %f12;
	cvt.f64.f32 	%fd11, %f18;
	mul.f64 	%fd12, %fd11, 0d3FE0000000000000;
	fma.rn.f64 	%fd13, %fd12, %fd4, %fd10;
	cvt.rn.f32.f64 	%f19, %fd13;
	cvt.f64.f32 	%fd14, %f5;
	add.f32 	%f20, %f9, %f13;
	cvt.f64.f32 	%fd15, %f20;
	mul.f64 	%fd16, %fd15, 0d3FE0000000000000;
	fma.rn.f64 	%fd17, %fd16, %fd4, %fd14;
	cvt.rn.f32.f64 	%f21, %fd17;
	st.global.v4.f32 	[%rd13], {%f15, %f17, %f19, %f21};
$L__BB5_2:
	ret;

}


// ===== COMPILED SASS (sm_100) =====

	.target	sm_100

	.elftype	@"ET_EXEC"


//--------------------- .note.nv.tkinfo           --------------------------
	.section	.note.nv.tkinfo,"",@"SHT_NOTE"
	.sectionflags	@"SHF_NOTE_NV_TKINFO"
	.tkinfo
        /*0018*/ 	.word	0x00000002
        /*0030*/ 	.string	""
        /*0030*/ 	.string	"ptxas"
        /*0030*/ 	.string	"Cuda compilation tools, release 13.0, V13.0.88"
        /*0030*/ 	.string	"Build cuda_13.0.r13.0/compiler.36424714_0"
        /*0030*/ 	.string	"-arch sm_100 -m 64 "



//--------------------- .note.nv.cuinfo           --------------------------
	.section	.note.nv.cuinfo,"",@"SHT_NOTE"
	.sectionflags	@"SHF_NOTE_NV_CUINFO"
        /*0018*/ 	.short	0x0002
        /*001a*/ 	.short	0x0064
        /*001c*/ 	.short	0x0082
	.zero		2


//--------------------- .nv.info                  --------------------------
	.section	.nv.info,"",@"SHT_CUDA_INFO"
	.align	4


	//----- nvinfo : EIATTR_REGCOUNT
	.align		4
        /*0000*/ 	.byte	0x04, 0x2f
        /*0002*/ 	.short	(.L_1 - .L_0)
	.align		4
.L_0:
        /*0004*/ 	.word	index@(_Z8reset_dXiP6float3)
        /*0008*/ 	.word	0x00000008


	//----- nvinfo : EIATTR_FRAME_SIZE
	.align		4
.L_1:
        /*000c*/ 	.byte	0x04, 0x11
        /*000e*/ 	.short	(.L_3 - .L_2)
	.align		4
.L_2:
        /*0010*/ 	.word	index@(_Z8reset_dXiP6float3)
        /*0014*/ 	.word	0x00000000


	//----- nvinfo : EIATTR_REGCOUNT
	.align		4
.L_3:
        /*0018*/ 	.byte	0x04, 0x2f
        /*001a*/ 	.short	(.L_5 - .L_4)
	.align		4
.L_4:
        /*001c*/ 	.word	index@(_Z9integrateifPK6float3PS_S1_)
        /*0020*/ 	.word	0x00000012


	//----- nvinfo : EIATTR_FRAME_SIZE
	.align		4
.L_5:
        /*0024*/ 	.byte	0x04, 0x11
        /*0026*/ 	.short	(.L_7 - .L_6)
	.align		4
.L_6:
        /*0028*/ 	.word	index@(_Z9integrateifPK6float3PS_S1_)
        /*002c*/ 	.word	0x00000000


	//----- nvinfo : EIATTR_REGCOUNT
	.align		4
.L_7:
        /*0030*/ 	.byte	0x04, 0x2f
        /*0032*/ 	.short	(.L_9 - .L_8)
	.align		4
.L_8:
        /*0034*/ 	.word	index@(_Z9integrateifPK6float3PS_S1_S1_)
        /*0038*/ 	.word	0x0000001b


	//----- nvinfo : EIATTR_FRAME_SIZE
	.align		4
.L_9:
        /*003c*/ 	.byte	0x04, 0x11
        /*003e*/ 	.short	(.L_11 - .L_10)
	.align		4
.L_10:
        /*0040*/ 	.word	index@(_Z9integrateifPK6float3PS_S1_S1_)
        /*0044*/ 	.word	0x00000000


	//----- nvinfo : EIATTR_REGCOUNT
	.align		4
.L_11:
        /*0048*/ 	.byte	0x04, 0x2f
        /*004a*/ 	.short	(.L_13 - .L_12)
	.align		4
.L_12:
        /*004c*/ 	.word	index@(_Z8reset_dXiP6float4)
        /*0050*/ 	.word	0x00000008


	//----- nvinfo : EIATTR_FRAME_SIZE
	.align		4
.L_13:
        /*0054*/ 	.byte	0x04, 0x11
        /*0056*/ 	.short	(.L_15 - .L_14)
	.align		4
.L_14:
        /*0058*/ 	.word	index@(_Z8reset_dXiP6float4)
        /*005c*/ 	.word	0x00000000


	//----- nvinfo : EIATTR_REGCOUNT
	.align		4
.L_15:
        /*0060*/ 	.byte	0x04, 0x2f
        /*0062*/ 	.short	(.L_17 - .L_16)
	.align		4
.L_16:
        /*0064*/ 	.word	index@(_Z9integrateifPK6float4PS_S1_)
        /*0068*/ 	.word	0x00000016


	//----- nvinfo : EIATTR_FRAME_SIZE
	.align		4
.L_17:
        /*006c*/ 	.byte	0x04, 0x11
        /*006e*/ 	.short	(.L_19 - .L_18)
	.align		4
.L_18:
        /*0070*/ 	.word	index@(_Z9integrateifPK6float4PS_S1_)
        /*0074*/ 	.word	0x00000000


	//----- nvinfo : EIATTR_REGCOUNT
	.align		4
.L_19:
        /*0078*/ 	.byte	0x04, 0x2f
        /*007a*/ 	.short	(.L_21 - .L_20)
	.align		4
.L_20:
        /*007c*/ 	.word	index@(_Z9integrateifPK6float4PS_S1_S1_)
        /*0080*/ 	.word	0x0000001e


	//----- nvinfo : EIATTR_FRAME_SIZE
	.align		4
.L_21:
        /*0084*/ 	.byte	0x04, 0x11
        /*0086*/ 	.short	(.L_23 - .L_22)
	.align		4
.L_22:
        /*0088*/ 	.word	index@(_Z9integrateifPK6float4PS_S1_S1_)
        /*008c*/ 	.word	0x00000000


	//----- nvinfo : EIATTR_MIN_STACK_SIZE
	.align		4
.L_23:
        /*0090*/ 	.byte	0x04, 0x12
        /*0092*/ 	.short	(.L_25 - .L_24)
	.align		4
.L_24:
        /*0094*/ 	.word	index@(_Z9integrateifPK6float4PS_S1_S1_)
        /*0098*/ 	.word	0x00000000


	//----- nvinfo : EIATTR_MIN_STACK_SIZE
	.align		4
.L_25:
        /*009c*/ 	.byte	0x04, 0x12
        /*009e*/ 	.short	(.L_27 - .L_26)
	.align		4
.L_26:
        /*00a0*/ 	.word	index@(_Z9integrateifPK6float4PS_S1_)
        /*00a4*/ 	.word	0x00000000


	//----- nvinfo : EIATTR_MIN_STACK_SIZE
	.align		4
.L_27:
        /*00a8*/ 	.byte	0x04, 0x12
        /*00aa*/ 	.short	(.L_29 - .L_28)
	.align		4
.L_28:
        /*00ac*/ 	.word	index@(_Z8reset_dXiP6float4)
        /*00b0*/ 	.word	0x00000000


	//----- nvinfo : EIATTR_MIN_STACK_SIZE
	.align		4
.L_29:
        /*00b4*/ 	.byte	0x04, 0x12
        /*00b6*/ 	.short	(.L_31 - .L_30)
	.align		4
.L_30:
        /*00b8*/ 	.word	index@(_Z9integrateifPK6float3PS_S1_S1_)
        /*00bc*/ 	.word	0x00000000


	//----- nvinfo : EIATTR_MIN_STACK_SIZE
	.align		4
.L_31:
        /*00c0*/ 	.byte	0x04, 0x12
        /*00c2*/ 	.short	(.L_33 - .L_32)
	.align		4
.L_32:
        /*00c4*/ 	.word	index@(_Z9integrateifPK6float3PS_S1_)
        /*00c8*/ 	.word	0x00000000


	//----- nvinfo : EIATTR_MIN_STACK_SIZE
	.align		4
.L_33:
        /*00cc*/ 	.byte	0x04, 0x12
        /*00ce*/ 	.short	(.L_35 - .L_34)
	.align		4
.L_34:
        /*00d0*/ 	.word	index@(_Z8reset_dXiP6float3)
        /*00d4*/ 	.word	0x00000000
.L_35:


//--------------------- .nv.compat                --------------------------
	.section	.nv.compat,"",@"SHT_CUDA_COMPAT_INFO"
	.align	4
        /*0000*/ 	.byte	0x02, 0x09, 0x00, 0x00, 0x02, 0x02, 0x01, 0x00, 0x02, 0x05, 0x05, 0x00, 0x03, 0x07, 0x01, 0x01
        /*0010*/ 	.byte	0x02, 0x03, 0x00, 0x00, 0x02, 0x06, 0x01, 0x00, 0x04, 0x0b, 0x08, 0x00, 0x01, 0x00, 0x00, 0x00
        /*0020*/ 	.byte	0x00, 0x00, 0x00, 0x00


//--------------------- .nv.info._Z9integrateifPK6float4PS_S1_S1_ --------------------------
	.section	.nv.info._Z9integrateifPK6float4PS_S1_S1_,"",@"SHT_CUDA_INFO"
	.sectionflags	@""
	.align	4


	//----- nvinfo : EIATTR_CUDA_API_VERSION
	.align		4
        /*0000*/ 	.byte	0x04, 0x37
        /*0002*/ 	.short	(.L_37 - .L_36)
.L_36:
        /*0004*/ 	.word	0x00000082


	//----- nvinfo : EIATTR_KPARAM_INFO
	.align		4
.L_37:
        /*0008*/ 	.byte	0x04, 0x17
        /*000a*/ 	.short	(.L_39 - .L_38)
.L_38:
        /*000c*/ 	.word	0x00000000
        /*0010*/ 	.short	0x0005
        /*0012*/ 	.short	0x0020
        /*0014*/ 	.byte	0x00, 0xf5, 0x21, 0x00


	//----- nvinfo : EIATTR_KPARAM_INFO
	.align		4
.L_39:
        /*0018*/ 	.byte	0x04, 0x17
        /*001a*/ 	.short	(.L_41 - .L_40)
.L_40:
        /*001c*/ 	.word	0x00000000
        /*0020*/ 	.short	0x0004
        /*0022*/ 	.short	0x0018
        /*0024*/ 	.byte	0x00, 0xf5, 0x21, 0x00


	//----- nvinfo : EIATTR_KPARAM_INFO
	.align		4
.L_41:
        /*0028*/ 	.byte	0x04, 0x17
        /*002a*/ 	.short	(.L_43 - .L_42)
.L_42:
        /*002c*/ 	.word	0x00000000
        /*0030*/ 	.short	0x0003
        /*0032*/ 	.short	0x0010
        /*0034*/ 	.byte	0x00, 0xf5, 0x21, 0x00


	//----- nvinfo : EIATTR_KPARAM_INFO
	.align		4
.L_43:
        /*0038*/ 	.byte	0x04, 0x17
        /*003a*/ 	.short	(.L_45 - .L_44)
.L_44:
        /*003c*/ 	.word	0x00000000
        /*0040*/ 	.short	0x0002
        /*0042*/ 	.short	0x0008
        /*0044*/ 	.byte	0x00, 0xf5, 0x21, 0x00


	//----- nvinfo : EIATTR_KPARAM_INFO
	.align		4
.L_45:
        /*0048*/ 	.byte	0x04, 0x17
        /*004a*/ 	.short	(.L_47 - .L_46)
.L_46:
        /*004c*/ 	.word	0x00000000
        /*0050*/ 	.short	0x0001
        /*0052*/ 	.short	0x0004
        /*0054*/ 	.byte	0x00, 0xf0, 0x11, 0x00


	//----- nvinfo : EIATTR_KPARAM_INFO
	.align		4
.L_47:
        /*0058*/ 	.byte	0x04, 0x17
        /*005a*/ 	.short	(.L_49 - .L_48)
.L_48:
        /*005c*/ 	.word	0x00000000
        /*0060*/ 	.short	0x0000
        /*0062*/ 	.short	0x0000
        /*0064*/ 	.byte	0x00, 0xf0, 0x11, 0x00


	//----- nvinfo : EIATTR_SPARSE_MMA_MASK
	.align		4
.L_49:
        /*0068*/ 	.byte	0x03, 0x50
        /*006a*/ 	.short	0x0000


	//----- nvinfo : EIATTR_MAXREG_COUNT
	.align		4
        /*006c*/ 	.byte	0x03, 0x1b
        /*006e*/ 	.short	0x00ff


	//----- nvinfo : EIATTR_MERCURY_ISA_VERSION
	.align		4
        /*0070*/ 	.byte	0x03, 0x5f
        /*0072*/ 	.short	0x0101


	//----- nvinfo : EIATTR_VRC_CTA_INIT_COUNT
	.align		4
        /*0074*/ 	.byte	0x02, 0x4a
	.zero		1
	.zero		1


	//----- nvinfo : EIATTR_EXIT_INSTR_OFFSETS
	.align		4
        /*0078*/ 	.byte	0x04, 0x1c
        /*007a*/ 	.short	(.L_51 - .L_50)


	//   ....[0]....
.L_50:
        /*007c*/ 	.word	0x00000070


	//   ....[1]....
        /*0080*/ 	.word	0x000002f0


	//----- nvinfo : EIATTR_CBANK_PARAM_SIZE
	.align		4
.L_51:
        /*0084*/ 	.byte	0x03, 0x19
        /*0086*/ 	.short	0x0028


	//----- nvinfo : EIATTR_PARAM_CBANK
	.align		4
        /*0088*/ 	.byte	0x04, 0x0a
        /*008a*/ 	.short	(.L_53 - .L_52)
	.align		4
.L_52:
        /*008c*/ 	.word	index@(.nv.constant0._Z9integrateifPK6float4PS_S1_S1_)
        /*0090*/ 	.short	0x0380
        /*0092*/ 	.short	0x0028


	//----- nvinfo : EIATTR_SW_WAR
	.align		4
.L_53:
        /*0094*/ 	.byte	0x04, 0x36
        /*0096*/ 	.short	(.L_55 - .L_54)
.L_54:
        /*0098*/ 	.word	0x00000008
.L_55:


//--------------------- .nv.info._Z9integrateifPK6float4PS_S1_ --------------------------
	.section	.nv.info._Z9integrateifPK6float4PS_S1_,"",@"SHT_CUDA_INFO"
	.sectionflags	@""
	.align	4


	//----- nvinfo : EIATTR_CUDA_API_VERSION
	.align		4
        /*0000*/ 	.byte	0x04, 0x37
        /*0002*/ 	.short	(.L_57 - .L_56)
.L_56:
        /*0004*/ 	.word	0x00000082


	//----- nvinfo : EIATTR_KPARAM_INFO
	.align		4
.L_57:
        /*0008*/ 	.byte	0x04, 0x17
        /*000a*/ 	.short	(.L_59 - .L_58)
.L_58:
        /*000c*/ 	.word	0x00000000
        /*0010*/ 	.short	0x0004
        /*0012*/ 	.short	0x0018
        /*0014*/ 	.byte	0x00, 0xf5, 0x21, 0x00


	//----- nvinfo : EIATTR_KPARAM_INFO
	.align		4
.L_59:
        /*0018*/ 	.byte	0x04, 0x17
        /*001a*/ 	.short	(.L_61 - .L_60)
.L_60:
        /*001c*/ 	.word	0x00000000
        /*0020*/ 	.short	0x0003
        /*0022*/ 	.short	0x0010
        /*0024*/ 	.byte	0x00, 0xf5, 0x21, 0x00


	//----- nvinfo : EIATTR_KPARAM_INFO
	.align		4
.L_61:
        /*0028*/ 	.byte	0x04, 0x17
        /*002a*/ 	.short	(.L_63 - .L_62)
.L_62:
        /*002c*/ 	.word	0x00000000
        /*0030*/ 	.short	0x0002
        /*0032*/ 	.short	0x0008
        /*0034*/ 	.byte	0x00, 0xf5, 0x21, 0x00


	//----- nvinfo : EIATTR_KPARAM_INFO
	.align		4
.L_63:
        /*0038*/ 	.byte	0x04, 0x17
        /*003a*/ 	.short	(.L_65 - .L_64)
.L_64:
        /*003c*/ 	.word	0x00000000
        /*0040*/ 	.short	0x0001
        /*0042*/ 	.short	0x0004
        /*0044*/ 	.byte	0x00, 0xf0, 0x11, 0x00


	//----- nvinfo : EIATTR_KPARAM_INFO
	.align		4
.L_65:
        /*0048*/ 	.byte	0x04, 0x17
        /*004a*/ 	.short	(.L_67 - .L_66)
.L_66:
        /*004c*/ 	.word	0x00000000
        /*0050*/ 	.short	0x0000
        /*0052*/ 	.short	0x0000
        /*0054*/ 	.byte	0x00, 0xf0, 0x11, 0x00


	//----- nvinfo : EIATTR_SPARSE_MMA_MASK
	.align		4
.L_67:
        /*0058*/ 	.byte	0x03, 0x50
        /*005a*/ 	.short	0x0000


	//----- nvinfo : EIATTR_MAXREG_COUNT
	.align		4
        /*005c*/ 	.byte	0x03, 0x1b
        /*005e*/ 	.short	0x00ff


	//----- nvinfo : EIATTR_MERCURY_ISA_VERSION
	.align		4
        /*0060*/ 	.byte	0x03, 0x5f
        /*0062*/ 	.short	0x0101


	//----- nvinfo : EIATTR_VRC_CTA_INIT_COUNT
	.align		4
        /*0064*/ 	.byte	0x02, 0x4a
	.zero		1
	.zero		1


	//----- nvinfo : EIATTR_EXIT_INSTR_OFFSETS
	.align		4
        /*0068*/ 	.byte	0x04, 0x1c
        /*006a*/ 	.short	(.L_69 - .L_68)


	//   ....[0]....
.L_68:
        /*006c*/ 	.word	0x00000070


	//   ....[1]....
        /*0070*/ 	.word	0x00000170


	//----- nvinfo : EIATTR_CBANK_PARAM_SIZE
	.align		4
.L_69:
        /*0074*/ 	.byte	0x03, 0x19
        /*0076*/ 	.short	0x0020


	//----- nvinfo : EIATTR_PARAM_CBANK
	.align		4
        /*0078*/ 	.byte	0x04, 0x0a
        /*007a*/ 	.short	(.L_71 - .L_70)
	.align		4
.L_70:
        /*007c*/ 	.word	index@(.nv.constant0._Z9integrateifPK6float4PS_S1_)
        /*0080*/ 	.short	0x0380
        /*0082*/ 	.short	0x0020


	//----- nvinfo : EIATTR_SW_WAR
	.align		4
.L_71:
        /*0084*/ 	.byte	0x04, 0x36
        /*0086*/ 	.short	(.L_73 - .L_72)
.L_72:
        /*0088*/ 	.word	0x00000008
.L_73:


//--------------------- .nv.info._Z8reset_dXiP6float4 --------------------------
	.section	.nv.info._Z8reset_dXiP6float4,"",@"SHT_CUDA_INFO"
	.sectionflags	@""
	.align	4


	//----- nvinfo : EIATTR_CUDA_API_VERSION
	.align		4
        /*0000*/ 	.byte	0x04, 0x37
        /*0002*/ 	.short	(.L_75 - .L_74)
.L_74:
        /*0004*/ 	.word	0x00000082


	//----- nvinfo : EIATTR_KPARAM_INFO
	.align		4
.L_75:
        /*0008*/ 	.byte	0x04, 0x17
        /*000a*/ 	.short	(.L_77 - .L_76)
.L_76:
        /*000c*/ 	.word	0x00000000
        /*0010*/ 	.short	0x0001
        /*0012*/ 	.short	0x0008
        /*0014*/ 	.byte	0x00, 0xf5, 0x21, 0x00


	//----- nvinfo : EIATTR_KPARAM_INFO
	.align		4
.L_77:
        /*0018*/ 	.byte	0x04, 0x17
        /*001a*/ 	.short	(.L_79 - .L_78)
.L_78:
        /*001c*/ 	.word	0x00000000
        /*0020*/ 	.short	0x0000
        /*0022*/ 	.short	0x0000
        /*0024*/ 	.byte	0x00, 0xf0, 0x11, 0x00


	//----- nvinfo : EIATTR_SPARSE_MMA_MASK
	.align		4
.L_79:
        /*0028*/ 	.byte	0x03, 0x50
        /*002a*/ 	.short	0x0000


	//----- nvinfo : EIATTR_MAXREG_COUNT
	.align		4
        /*002c*/ 	.byte	0x03, 0x1b
        /*002e*/ 	.short	0x00ff


	//----- nvinfo : EIATTR_MERCURY_ISA_VERSION
	.align		4
        /*0030*/ 	.byte	0x03, 0x5f
        /*0032*/ 	.short	0x0101


	//----- nvinfo : EIATTR_VRC_CTA_INIT_COUNT
	.align		4
        /*0034*/ 	.byte	0x02, 0x4a
	.zero		1
	.zero		1


	//----- nvinfo : EIATTR_EXIT_INSTR_OFFSETS
	.align		4
        /*0038*/ 	.byte	0x04, 0x1c
        /*003a*/ 	.short	(.L_81 - .L_80)


	//   ....[0]....
.L_80:
        /*003c*/ 	.word	0x00000070


	//   ....[1]....
        /*0040*/ 	.word	0x000000c0


	//----- nvinfo : EIATTR_CBANK_PARAM_SIZE
	.align		4
.L_81:
        /*0044*/ 	.byte	0x03, 0x19
        /*0046*/ 	.short	0x0010


	//----- nvinfo : EIATTR_PARAM_CBANK
	.align		4
        /*0048*/ 	.byte	0x04, 0x0a
        /*004a*/ 	.short	(.L_83 - .L_82)
	.align		4
.L_82:
        /*004c*/ 	.word	index@(.nv.constant0._Z8reset_dXiP6float4)
        /*0050*/ 	.short	0x0380
        /*0052*/ 	.short	0x0010


	//----- nvinfo : EIATTR_SW_WAR
	.align		4
.L_83:
        /*0054*/ 	.byte	0x04, 0x36
        /*0056*/ 	.short	(.L_85 - .L_84)
.L_84:
        /*0058*/ 	.word	0x00000008
.L_85:


//--------------------- .nv.info._Z9integrateifPK6float3PS_S1_S1_ --------------------------
	.section	.nv.info._Z9integrateifPK6float3PS_S1_S1_,"",@"SHT_CUDA_INFO"
	.sectionflags	@""
	.align	4


	//----- nvinfo : EIATTR_CUDA_API_VERSION
	.align		4
        /*0000*/ 	.byte	0x04, 0x37
        /*0002*/ 	.short	(.L_87 - .L_86)
.L_86:
        /*0004*/ 	.word	0x00000082


	//----- nvinfo : EIATTR_KPARAM_INFO
	.align		4
.L_87:
        /*0008*/ 	.byte	0x04, 0x17
        /*000a*/ 	.short	(.L_89 - .L_88)
.L_88:
        /*000c*/ 	.word	0x00000000
        /*0010*/ 	.short	0x0005
        /*0012*/ 	.short	0x0020
        /*0014*/ 	.byte	0x00, 0xf5, 0x21, 0x00


	//----- nvinfo : EIATTR_KPARAM_INFO
	.align		4
.L_89:
        /*0018*/ 	.byte	0x04, 0x17
        /*001a*/ 	.short	(.L_91 - .L_90)
.L_90:
        /*001c*/ 	.word	0x00000000
        /*0020*/ 	.short	0x0004
        /*0022*/ 	.short	0x0018
        /*0024*/ 	.byte	0x00, 0xf5, 0x21, 0x00


	//----- nvinfo : EIATTR_KPARAM_INFO
	.align		4
.L_91:
        /*0028*/ 	.byte	0x04, 0x17
        /*002a*/ 	.short	(.L_93 - .L_92)
.L_92:
        /*002c*/ 	.word	0x00000000
        /*0030*/ 	.short	0x0003
        /*0032*/ 	.short	0x0010
        /*0034*/ 	.byte	0x00, 0xf5, 0x21, 0x00


	//----- nvinfo : EIATTR_KPARAM_INFO
	.align		4
.L_93:
        /*0038*/ 	.byte	0x04, 0x17
        /*003a*/ 	.short	(.L_95 - .L_94)
.L_94:
        /*003c*/ 	.word	0x00000000
        /*0040*/ 	.short	0x0002
        /*0042*/ 	.short	0x0008
        /*0044*/ 	.byte	0x00, 0xf5, 0x21, 0x00


	//----- nvinfo : EIATTR_KPARAM_INFO
	.align		4
.L_95:
        /*0048*/ 	.byte	0x04, 0x17
        /*004a*/ 	.short	(.L_97 - .L_96)
.L_96:
        /*004c*/ 	.word	0x00000000
        /*0050*/ 	.short	0x0001
        /*0052*/ 	.short	0x0004
        /*0054*/ 	.byte	0x00, 0xf0, 0x11, 0x00


	//----- nvinfo : EIATTR_KPARAM_INFO
	.align		4
.L_97:
        /*0058*/ 	.byte	0x04, 0x17
        /*005a*/ 	.short	(.L_99 - .L_98)
.L_98:
        /*005c*/ 	.word	0x00000000
        /*0060*/ 	.short	0x0000
        /*0062*/ 	.short	0x0000
        /*0064*/ 	.byte	0x00, 0xf0, 0x11, 0x00


	//----- nvinfo : EIATTR_SPARSE_MMA_MASK
	.align		4
.L_99:
        /*0068*/ 	.byte	0x03, 0x50
        /*006a*/ 	.short	0x0000


	//----- nvinfo : EIATTR_MAXREG_COUNT
	.align		4
        /*006c*/ 	.byte	0x03, 0x1b
        /*006e*/ 	.short	0x00ff


	//----- nvinfo : EIATTR_MERCURY_ISA_VERSION
	.align		4
        /*0070*/ 	.byte	0x03, 0x5f
        /*0072*/ 	.short	0x0101


	//----- nvinfo : EIATTR_VRC_CTA_INIT_COUNT
	.align		4
        /*0074*/ 	.byte	0x02, 0x4a
	.zero		1
	.zero		1


	//----- nvinfo : EIATTR_EXIT_INSTR_OFFSETS
	.align		4
        /*0078*/ 	.byte	0x04, 0x1c
        /*007a*/ 	.short	(.L_101 - .L_100)


	//   ....[0]....
.L_100:
        /*007c*/ 	.word	0x00000070


	//   ....[1]....
        /*0080*/ 	.word	0x00000310


	//----- nvinfo : EIATTR_CBANK_PARAM_SIZE
	.align		4
.L_101:
        /*0084*/ 	.byte	0x03, 0x19
        /*0086*/ 	.short	0x0028


	//----- nvinfo : EIATTR_PARAM_CBANK
	.align		4
        /*0088*/ 	.byte	0x04, 0x0a
        /*008a*/ 	.short	(.L_103 - .L_102)
	.align		4
.L_102:
        /*008c*/ 	.word	index@(.nv.constant0._Z9integrateifPK6float3PS_S1_S1_)
        /*0090*/ 	.short	0x0380
        /*0092*/ 	.short	0x0028


	//----- nvinfo : EIATTR_SW_WAR
	.align		4
.L_103:
        /*0094*/ 	.byte	0x04, 0x36
        /*0096*/ 	.short	(.L_105 - .L_104)
.L_104:
        /*0098*/ 	.word	0x00000008
.L_105:


//--------------------- .nv.info._Z9integrateifPK6float3PS_S1_ --------------------------
	.section	.nv.info._Z9integrateifPK6float3PS_S1_,"",@"SHT_CUDA_INFO"
	.sectionflags	@""
	.align	4


	//----- nvinfo : EIATTR_CUDA_API_VERSION
	.align		4
        /*0000*/ 	.byte	0x04, 0x37
        /*0002*/ 	.short	(.L_107 - .L_106)
.L_106:
        /*0004*/ 	.word	0x00000082


	//----- nvinfo : EIATTR_KPARAM_INFO
	.align		4
.L_107:
        /*0008*/ 	.byte	0x04, 0x17
        /*000a*/ 	.short	(.L_109 - .L_108)
.L_108:
        /*000c*/ 	.word	0x00000000
        /*0010*/ 	.short	0x0004
        /*0012*/ 	.short	0x0018
        /*0014*/ 	.byte	0x00, 0xf5, 0x21, 0x00


	//----- nvinfo : EIATTR_KPARAM_INFO
	.align		4
.L_109:
        /*0018*/ 	.byte	0x04, 0x17
        /*001a*/ 	.short	(.L_111 - .L_110)
.L_110:
        /*001c*/ 	.word	0x00000000
        /*0020*/ 	.short	0x0003
        /*0022*/ 	.short	0x0010
        /*0024*/ 	.byte	0x00, 0xf5, 0x21, 0x00


	//----- nvinfo : EIATTR_KPARAM_INFO
	.align		4
.L_111:
        /*0028*/ 	.byte	0x04, 0x17
        /*002a*/ 	.short	(.L_113 - .L_112)
.L_112:
        /*002c*/ 	.word	0x00000000
        /*0030*/ 	.short	0x0002
        /*0032*/ 	.short	0x0008
        /*0034*/ 	.byte	0x00, 0xf5, 0x21, 0x00


	//----- nvinfo : EIATTR_KPARAM_INFO
	.align		4
.L_113:
        /*0038*/ 	.byte	0x04, 0x17
        /*003a*/ 	.short	(.L_115 - .L_114)
.L_114:
        /*003c*/ 	.word	0x00000000
        /*0040*/ 	.short	0x0001
        /*0042*/ 	.short	0x0004
        /*0044*/ 	.byte	0x00, 0xf0, 0x11, 0x00


	//----- nvinfo : EIATTR_KPARAM_INFO
	.align		4
.L_115:
        /*0048*/ 	.byte	0x04, 0x17
        /*004a*/ 	.short	(.L_117 - .L_116)
.L_116:
        /*004c*/ 	.word	0x00000000
        /*0050*/ 	.short	0x0000
        /*0052*/ 	.short	0x0000
        /*0054*/ 	.byte	0x00, 0xf0, 0x11, 0x00


	//----- nvinfo : EIATTR_SPARSE_MMA_MASK
	.align		4
.L_117:
        /*0058*/ 	.byte	0x03, 0x50
        /*005a*/ 	.short	0x0000


	//----- nvinfo : EIATTR_MAXREG_COUNT
	.align		4
        /*005c*/ 	.byte	0x03, 0x1b
        /*005e*/ 	.short	0x00ff


	//----- nvinfo : EIATTR_MERCURY_ISA_VERSION
	.align		4
        /*0060*/ 	.byte	0x03, 0x5f
        /*0062*/ 	.short	0x0101


	//----- nvinfo : EIATTR_VRC_CTA_INIT_COUNT
	.align		4
        /*0064*/ 	.byte	0x02, 0x4a
	.zero		1
	.zero		1


	//----- nvinfo : EIATTR_EXIT_INSTR_OFFSETS
	.align		4
        /*0068*/ 	.byte	0x04, 0x1c
        /*006a*/ 	.short	(.L_119 - .L_118)


	//   ....[0]....
.L_118:
        /*006c*/ 	.word	0x00000070


	//   ....[1]....
        /*0070*/ 	.word	0x000001c0


	//----- nvinfo : EIATTR_CBANK_PARAM_SIZE
	.align		4
.L_119:
        /*0074*/ 	.byte	0x03, 0x19
        /*0076*/ 	.short	0x0020


	//----- nvinfo : EIATTR_PARAM_CBANK
	.align		4
        /*0078*/ 	.byte	0x04, 0x0a
        /*007a*/ 	.short	(.L_121 - .L_120)
	.align		4
.L_120:
        /*007c*/ 	.word	index@(.nv.constant0._Z9integrateifPK6float3PS_S1_)
        /*0080*/ 	.short	0x0380
        /*0082*/ 	.short	0x0020


	//----- nvinfo : EIATTR_SW_WAR
	.align		4
.L_121:
        /*0084*/ 	.byte	0x04, 0x36
        /*0086*/ 	.short	(.L_123 - .L_122)
.L_122:
        /*0088*/ 	.word	0x00000008
.L_123:


//--------------------- .nv.info._Z8reset_dXiP6float3 --------------------------
	.section	.nv.info._Z8reset_dXiP6float3,"",@"SHT_CUDA_INFO"
	.sectionflags	@""
	.align	4


	//----- nvinfo : EIATTR_CUDA_API_VERSION
	.align		4
        /*0000*/ 	.byte	0x04, 0x37
        /*0002*/ 	.short	(.L_125 - .L_124)
.L_124:
        /*0004*/ 	.word	0x00000082


	//----- nvinfo : EIATTR_KPARAM_INFO
	.align		4
.L_125:
        /*0008*/ 	.byte	0x04, 0x17
        /*000a*/ 	.short	(.L_127 - .L_126)
.L_126:
        /*000c*/ 	.word	0x00000000
        /*0010*/ 	.short	0x0001
        /*0012*/ 	.short	0x0008
        /*0014*/ 	.byte	0x00, 0xf5, 0x21, 0x00


	//----- nvinfo : EIATTR_KPARAM_INFO
	.align		4
.L_127:
        /*0018*/ 	.byte	0x04, 0x17
        /*001a*/ 	.short	(.L_129 - .L_128)
.L_128:
        /*001c*/ 	.word	0x00000000
        /*0020*/ 	.short	0x0000
        /*0022*/ 	.short	0x0000
        /*0024*/ 	.byte	0x00, 0xf0, 0x11, 0x00


	//----- nvinfo : EIATTR_SPARSE_MMA_MASK
	.align		4
.L_129:
        /*0028*/ 	.byte	0x03, 0x50
        /*002a*/ 	.short	0x0000


	//----- nvinfo : EIATTR_MAXREG_COUNT
	.align		4
        /*002c*/ 	.byte	0x03, 0x1b
        /*002e*/ 	.short	0x00ff


	//----- nvinfo : EIATTR_MERCURY_ISA_VERSION
	.align		4
        /*0030*/ 	.byte	0x03, 0x5f
        /*0032*/ 	.short	0x0101


	//----- nvinfo : EIATTR_VRC_CTA_INIT_COUNT
	.align		4
        /*0034*/ 	.byte	0x02, 0x4a
	.zero		1
	.zero		1


	//----- nvinfo : EIATTR_EXIT_INSTR_OFFSETS
	.align		4
        /*0038*/ 	.byte	0x04, 0x1c
        /*003a*/ 	.short	(.L_131 - .L_130)


	//   ....[0]....
.L_130:
        /*003c*/ 	.word	0x00000070


	//   ....[1]....
        /*0040*/ 	.word	0x000000e0


	//----- nvinfo : EIATTR_CBANK_PARAM_SIZE
	.align		4
.L_131:
        /*0044*/ 	.byte	0x03, 0x19
        /*0046*/ 	.short	0x0010


	//----- nvinfo : EIATTR_PARAM_CBANK
	.align		4
        /*0048*/ 	.byte	0x04, 0x0a
        /*004a*/ 	.short	(.L_133 - .L_132)
	.align		4
.L_132:
        /*004c*/ 	.word	index@(.nv.constant0._Z8reset_dXiP6float3)
        /*0050*/ 	.short	0x0380
        /*0052*/ 	.short	0x0010


	//----- nvinfo : EIATTR_SW_WAR
	.align		4
.L_133:
        /*0054*/ 	.byte	0x04, 0x36
        /*0056*/ 	.short	(.L_135 - .L_134)
.L_134:
        /*0058*/ 	.word	0x00000008
.L_135:


//--------------------- .nv.callgraph             --------------------------
	.section	.nv.callgraph,"",@"SHT_CUDA_CALLGRAPH"
	.align	4
	.sectionentsize	8
	.align		4
        /*0000*/ 	.word	0x00000000
	.align		4
        /*0004*/ 	.word	0xffffffff
	.align		4
        /*0008*/ 	.word	0x00000000
	.align		4
        /*000c*/ 	.word	0xfffffffe
	.align		4
        /*0010*/ 	.word	0x00000000
	.align		4
        /*0014*/ 	.word	0xfffffffd
	.align		4
        /*0018*/ 	.word	0x00000000
	.align		4
        /*001c*/ 	.word	0xfffffffc


//--------------------- .text._Z9integrateifPK6float4PS_S1_S1_ --------------------------
	.section	.text._Z9integrateifPK6float4PS_S1_S1_,"ax",@progbits
	.align	128
        .global         _Z9integrateifPK6float4PS_S1_S1_
        .type           _Z9integrateifPK6float4PS_S1_S1_,@function
        .size           _Z9integrateifPK6float4PS_S1_S1_,(.L_x_6 - _Z9integrateifPK6float4PS_S1_S1_)
        .other          _Z9integrateifPK6float4PS_S1_S1_,@"STO_CUDA_ENTRY STV_DEFAULT"
_Z9integrateifPK6float4PS_S1_S1_:
.text._Z9integrateifPK6float4PS_S1_S1_:
[----:B------:R-:W-:Y:S01]  /*0000*/  LDC R1, c[0x0][0x37c] ;  /* 0x0000df00ff017b82 */ /* 0x000fe20000000800 */
[----:B------:R-:W0:Y:S07]  /*0010*/  S2R R3, SR_TID.X ;  /* 0x0000000000037919 */ /* 0x000e2e0000002100 */
[----:B------:R-:W0:Y:S01]  /*0020*/  S2UR UR4, SR_CTAID.X ;  /* 0x00000000000479c3 */ /* 0x000e220000002500 */
[----:B------:R-:W1:Y:S07]  /*0030*/  LDCU UR5, c[0x0][0x380] ;  /* 0x00007000ff0577ac */ /* 0x000e6e0008000800 */
[----:B------:R-:W0:Y:S02]  /*0040*/  LDC R0, c[0x0][0x360] ;  /* 0x0000d800ff007b82 */ /* 0x000e240000000800 */
[----:B0-----:R-:W-:-:S05]  /*0050*/  IMAD R0, R0, UR4, R3 ;  /* 0x0000000400007c24 */ /* 0x001fca000f8e0203 */
[----:B-1----:R-:W-:-:S13]  /*0060*/  ISETP.GE.AND P0, PT, R0, UR5, PT ;  /* 0x0000000500007c0c */ /* 0x002fda000bf06270 */
[----:B------:R-:W-:Y:S05]  /*0070*/  @P0 EXIT ;  /* 0x000000000000094d */ /* 0x000fea0003800000 */
[----:B------:R-:W0:Y:S01]  /*0080*/  LDC.64 R8, c[0x0][0x398] ;  /* 0x0000e600ff087b82 */ /* 0x000e220000000a00 */
[----:B------:R-:W1:Y:S01]  /*0090*/  LDCU.64 UR4, c[0x0][0x358] ;  /* 0x00006b00ff0477ac */ /* 0x000e620008000a00 */
[----:B------:R-:W2:Y:S06]  /*00a0*/  LDCU UR6, c[0x0][0x384] ;  /* 0x00007080ff0677ac */ /* 0x000eac0008000800 */
[----:B------:R-:W3:Y:S08]  /*00b0*/  LDC.64 R6, c[0x0][0x3a0] ;  /* 0x0000e800ff067b82 */ /* 0x000ef00000000a00 */
[----:B------:R-:W4:Y:S01]  /*00c0*/  LDC.64 R12, c[0x0][0x388] ;  /* 0x0000e200ff0c7b82 */ /* 0x000f220000000a00 */
[----:B0-----:R-:W-:-:S06]  /*00d0*/  IMAD.WIDE R8, R0, 0x10, R8 ;  /* 0x0000001000087825 */ /* 0x001fcc00078e0208 */
[----:B-1----:R-:W5:Y:S01]  /*00e0*/  LDG.E.128.CONSTANT R8, desc[UR4][R8.64] ;  /* 0x0000000408087981 */ /* 0x002f62000c1e9d00 */
[----:B---3--:R-:W-:-:S06]  /*00f0*/  IMAD.WIDE R6, R0, 0x10, R6 ;  /* 0x0000001000067825 */ /* 0x008fcc00078e0206 */
[----:B------:R-:W5:Y:S01]  /*0100*/  LDG.E.128.CONSTANT R4, desc[UR4][R6.64] ;  /* 0x0000000406047981 */ /* 0x000f62000c1e9d00 */
[----:B----4-:R-:W-:-:S06]  /*0110*/  IMAD.WIDE R12, R0, 0x10, R12 ;  /* 0x00000010000c7825 */ /* 0x010fcc00078e020c */
[----:B------:R-:W3:Y:S01]  /*0120*/  LDG.E.128.CONSTANT R12, desc[UR4][R12.64] ;  /* 0x000000040c0c7981 */ /* 0x000ee2000c1e9d00 */
[----:B--2---:R-:W-:Y:S01]  /*0130*/  F2F.F64.F32 R20, UR6 ;  /* 0x0000000600147d10 */ /* 0x004fe20008201800 */
[----:B-----5:R-:W-:Y:S01]  /*0140*/  FADD R5, R9, R5 ;  /* 0x0000000509057221 */ /* 0x020fe20000000000 */
[----:B------:R-:W-:Y:S01]  /*0150*/  FADD R26, R8, R4 ;  /* 0x00000004081a7221 */ /* 0x000fe20000000000 */
[----:B------:R-:W-:-:S05]  /*0160*/  FADD R7, R11, R7 ;  /* 0x000000070b077221 */ /* 0x000fca0000000000 */
[----:B------:R-:W0:Y:S01]  /*0170*/  F2F.F64.F32 R4, R5 ;  /* 0x0000000500047310 */ /* 0x000e220000201800 */
[----:B------:R-:W-:-:S07]  /*0180*/  FADD R27, R10, R6 ;  /* 0x000000060a1b7221 */ /* 0x000fce0000000000 */
[----:B---3--:R-:W1:Y:S08]  /*0190*/  F2F.F64.F32 R2, R13 ;  /* 0x0000000d00027310 */ /* 0x008e700000201800 */
[----:B------:R-:W2:Y:S01]  /*01a0*/  F2F.F64.F32 R24, R26 ;  /* 0x0000001a00187310 */ /* 0x000ea20000201800 */
[----:B0-----:R-:W-:-:S07]  /*01b0*/  DMUL R10, R4, 0.5 ;  /* 0x3fe00000040a7828 */ /* 0x001fce0000000000 */
[----:B------:R-:W0:Y:S08]  /*01c0*/  F2F.F64.F32 R8, R27 ;  /* 0x0000001b00087310 */ /* 0x000e300000201800 */
[----:B------:R-:W3:Y:S01]  /*01d0*/  F2F.F64.F32 R6, R7 ;  /* 0x0000000700067310 */ /* 0x000ee20000201800 */
[----:B-1----:R-:W-:-:S07]  /*01e0*/  DFMA R10, R20, R10, R2 ;  /* 0x0000000a140a722b */ /* 0x002fce0000000002 */
[----:B------:R1:W4:Y:S01]  /*01f0*/  F2F.F64.F32 R22, R12 ;  /* 0x0000000c00167310 */ /* 0x0003220000201800 */
[----:B--2---:R-:W-:-:S07]  /*0200*/  DMUL R24, R24, 0.5 ;  /* 0x3fe0000018187828 */ /* 0x004fce0000000000 */
[----:B------:R-:W2:Y:S01]  /*0210*/  F2F.F64.F32 R18, R14 ;  /* 0x0000000e00127310 */ /* 0x000ea20000201800 */
[----:B0-----:R-:W-:Y:S01]  /*0220*/  DMUL R8, R8, 0.5 ;  /* 0x3fe0000008087828 */ /* 0x001fe20000000000 */
[----:B-1----:R-:W0:Y:S06]  /*0230*/  LDC.64 R12, c[0x0][0x390] ;  /* 0x0000e400ff0c7b82 */ /* 0x002e2c0000000a00 */
[----:B------:R-:W1:Y:S01]  /*0240*/  F2F.F64.F32 R16, R15 ;  /* 0x0000000f00107310 */ /* 0x000e620000201800 */
[----:B---3--:R-:W-:Y:S02]  /*0250*/  DMUL R2, R6, 0.5 ;  /* 0x3fe0000006027828 */ /* 0x008fe40000000000 */
[----:B----4-:R-:W-:-:S02]  /*0260*/  DFMA R22, R24, R20, R22 ;  /* 0x000000141816722b */ /* 0x010fc40000000016 */
[----:B--2---:R-:W-:-:S03]  /*0270*/  DFMA R8, R20, R8, R18 ;  /* 0x000000081408722b */ /* 0x004fc60000000012 */
[----:B------:R-:W-:Y:S01]  /*0280*/  F2F.F32.F64 R5, R10 ;  /* 0x0000000a00057310 */ /* 0x000fe20000301000 */
[----:B-1----:R-:W-:-:S07]  /*0290*/  DFMA R16, R20, R2, R16 ;  /* 0x000000021410722b */ /* 0x002fce0000000010 */
[----:B------:R-:W-:Y:S08]  /*02a0*/  F2F.F32.F64 R4, R22 ;  /* 0x0000001600047310 */ /* 0x000ff00000301000 */
[----:B------:R-:W-:Y:S08]  /*02b0*/  F2F.F32.F64 R6, R8 ;  /* 0x0000000800067310 */ /* 0x000ff00000301000 */
[----:B------:R-:W1:Y:S01]  /*02c0*/  F2F.F32.F64 R7, R16 ;  /* 0x0000001000077310 */ /* 0x000e620000301000 */
[----:B0-----:R-:W-:-:S05]  /*02d0*/  IMAD.WIDE R2, R0, 0x10, R12 ;  /* 0x0000001000027825 */ /* 0x001fca00078e020c */
[----:B-1----:R-:W-:Y:S01]  /*02e0*/  STG.E.128 desc[UR4][R2.64], R4 ;  /* 0x0000000402007986 */ /* 0x002fe2000c101d04 */
[----:B------:R-:W-:Y:S05]  /*02f0*/  EXIT ;  /* 0x000000000000794d */ /* 0x000fea0003800000 */
.L_x_0:
[----:B------:R-:W-:-:S00]  /*0300*/  BRA `(.L_x_0) ;  /* 0xfffffffc00fc7947 */ /* 0x000fc0000383ffff */
[----:B------:R-:W-:-:S00]  /*0310*/  NOP ;  /* 0x0000000000007918 */ /* 0x000fc00000000000 */
        /* <DEDUP_REMOVED lines=14> */
.L_x_6:


//--------------------- .text._Z9integrateifPK6float4PS_S1_ --------------------------
	.section	.text._Z9integrateifPK6float4PS_S1_,"ax",@progbits
	.align	128
        .global         _Z9integrateifPK6float4PS_S1_
        .type           _Z9integrateifPK6float4PS_S1_,@function
        .size           _Z9integrateifPK6float4PS_S1_,(.L_x_7 - _Z9integrateifPK6float4PS_S1_)
        .other          _Z9integrateifPK6float4PS_S1_,@"STO_CUDA_ENTRY STV_DEFAULT"
_Z9integrateifPK6float4PS_S1_:
.text._Z9integrateifPK6float4PS_S1_:
        /* <DEDUP_REMOVED lines=13> */
[----:B0-----:R-:W-:-:S05]  /*00d0*/  IMAD.WIDE R2, R9, 0x10, R2 ;  /* 0x0000001009027825 */ /* 0x001fca00078e0202 */
[----:B-1----:R-:W2:Y:S01]  /*00e0*/  LDG.E.128.CONSTANT R12, desc[UR4][R2.64] ;  /* 0x00000004020c7981 */ /* 0x002ea2000c1e9d00 */
[----:B---3--:R-:W-:-:S05]  /*00f0*/  IMAD.WIDE R4, R9, 0x10, R4 ;  /* 0x0000001009047825 */ /* 0x008fca00078e0204 */
[----:B------:R-:W2:Y:S01]  /*0100*/  LDG.E.128.CONSTANT R16, desc[UR4][R4.64] ;  /* 0x0000000404107981 */ /* 0x000ea2000c1e9d00 */
[----:B----4-:R-:W-:-:S04]  /*0110*/  IMAD.WIDE R6, R9, 0x10, R6 ;  /* 0x0000001009067825 */ /* 0x010fc800078e0206 */
[----:B--2---:R-:W-:Y:S01]  /*0120*/  FFMA R12, R16, UR6, R12 ;  /* 0x00000006100c7c23 */ /* 0x004fe2000800000c */
[----:B------:R-:W-:Y:S01]  /*0130*/  FFMA R13, R17, UR6, R13 ;  /* 0x00000006110d7c23 */ /* 0x000fe2000800000d */
[----:B------:R-:W-:Y:S01]  /*0140*/  FFMA R14, R18, UR6, R14 ;  /* 0x00000006120e7c23 */ /* 0x000fe2000800000e */
[----:B------:R-:W-:-:S05]  /*0150*/  FFMA R15, R19, UR6, R15 ;  /* 0x00000006130f7c23 */ /* 0x000fca000800000f */
[----:B------:R-:W-:Y:S01]  /*0160*/  STG.E.128 desc[UR4][R6.64], R12 ;  /* 0x0000000c06007986 */ /* 0x000fe2000c101d04 */
[----:B------:R-:W-:Y:S05]  /*0170*/  EXIT ;  /* 0x000000000000794d */ /* 0x000fea0003800000 */
.L_x_1:
        /* <DEDUP_REMOVED lines=16> */
.L_x_7:


//--------------------- .text._Z8reset_dXiP6float4 --------------------------
	.section	.text._Z8reset_dXiP6float4,"ax",@progbits
	.align	128
        .global         _Z8reset_dXiP6float4
        .type           _Z8reset_dXiP6float4,@function
        .size           _Z8reset_dXiP6float4,(.L_x_8 - _Z8reset_dXiP6float4)
        .other          _Z8reset_dXiP6float4,@"STO_CUDA_ENTRY STV_DEFAULT"
_Z8reset_dXiP6float4:
.text._Z8reset_dXiP6float4:
        /* <DEDUP_REMOVED lines=10> */
[----:B0-----:R-:W-:-:S05]  /*00a0*/  IMAD.WIDE R2, R5, 0x10, R2 ;  /* 0x0000001005027825 */ /* 0x001fca00078e0202 */
[----:B-1----:R-:W-:Y:S01]  /*00b0*/  STG.E.128 desc[UR4][R2.64], RZ ;  /* 0x000000ff02007986 */ /* 0x002fe2000c101d04 */
[----:B------:R-:W-:Y:S05]  /*00c0*/  EXIT ;  /* 0x000000000000794d */ /* 0x000fea0003800000 */
.L_x_2:
        /* <DEDUP_REMOVED lines=11> */
.L_x_8:


//--------------------- .text._Z9integrateifPK6float3PS_S1_S1_ --------------------------
	.section	.text._Z9integrateifPK6float3PS_S1_S1_,"ax",@progbits
	.align	128
        .global         _Z9integrateifPK6float3PS_S1_S1_
        .type           _Z9integrateifPK6float3PS_S1_S1_,@function
        .size           _Z9integrateifPK6float3PS_S1_S1_,(.L_x_9 - _Z9integrateifPK6float3PS_S1_S1_)
        .other          _Z9integrateifPK6float3PS_S1_S1_,@"STO_CUDA_ENTRY STV_DEFAULT"
_Z9integrateifPK6float3PS_S1_S1_:
.text._Z9integrateifPK6float3PS_S1_S1_:
        /* <DEDUP_REMOVED lines=14> */
[----:B-1----:R-:W5:Y:S01]  /*00e0*/  LDG.E.CONSTANT R4, desc[UR4][R10.64] ;  /* 0x000000040a047981 */ /* 0x002f62000c1e9900 */
[----:B---3--:R-:W-:-:S03]  /*00f0*/  IMAD.WIDE R12, R0, 0xc, R12 ;  /* 0x0000000c000c7825 */ /* 0x008fc600078e020c */
[----:B------:R-:W3:Y:S04]  /*0100*/  LDG.E.CONSTANT R16, desc[UR4][R10.64+0x4] ;  /* 0x000004040a107981 */ /* 0x000ee8000c1e9900 */
[----:B------:R-:W5:Y:S01]  /*0110*/  LDG.E.CONSTANT R5, desc[UR4][R12.64] ;  /* 0x000000040c057981 */ /* 0x000f62000c1e9900 */
[----:B----4-:R-:W-:-:S03]  /*0120*/  IMAD.WIDE R8, R0, 0xc, R8 ;  /* 0x0000000c00087825 */ /* 0x010fc600078e0208 */
[----:B------:R-:W3:Y:S04]  /*0130*/  LDG.E.CONSTANT R17, desc[UR4][R12.64+0x4] ;  /* 0x000004040c117981 */ /* 0x000ee8000c1e9900 */
[----:B------:R-:W4:Y:S04]  /*0140*/  LDG.E.CONSTANT R23, desc[UR4][R10.64+0x8] ;  /* 0x000008040a177981 */ /* 0x000f28000c1e9900 */
[----:B------:R0:W4:Y:S04]  /*0150*/  LDG.E.CONSTANT R24, desc[UR4][R12.64+0x8] ;  /* 0x000008040c187981 */ /* 0x000128000c1e9900 */
[----:B------:R-:W4:Y:S04]  /*0160*/  LDG.E.CONSTANT R18, desc[UR4][R8.64] ;  /* 0x0000000408127981 */ /* 0x000f28000c1e9900 */
[----:B------:R-:W4:Y:S01]  /*0170*/  LDG.E.CONSTANT R20, desc[UR4][R8.64+0x4] ;  /* 0x0000040408147981 */ /* 0x000f22000c1e9900 */
[----:B--2---:R-:W-:Y:S01]  /*0180*/  F2F.F64.F32 R2, UR6 ;  /* 0x0000000600027d10 */ /* 0x004fe20008201800 */
[----:B0-----:R-:W0:Y:S02]  /*0190*/  LDC.64 R12, c[0x0][0x390] ;  /* 0x0000e400ff0c7b82 */ /* 0x001e240000000a00 */
[----:B------:R-:W2:Y:S01]  /*01a0*/  LDG.E.CONSTANT R22, desc[UR4][R8.64+0x8] ;  /* 0x0000080408167981 */ /* 0x000ea2000c1e9900 */
[----:B-----5:R-:W-:Y:S01]  /*01b0*/  FADD R19, R4, R5 ;  /* 0x0000000504137221 */ /* 0x020fe20000000000 */
[----:B---3--:R-:W-:-:S03]  /*01c0*/  FADD R21, R16, R17 ;  /* 0x0000001110157221 */ /* 0x008fc60000000000 */
[----:B------:R-:W1:Y:S01]  /*01d0*/  F2F.F64.F32 R14, R19 ;  /* 0x00000013000e7310 */ /* 0x000e620000201800 */
[----:B----4-:R-:W-:-:S07]  /*01e0*/  FADD R23, R23, R24 ;  /* 0x0000001817177221 */ /* 0x010fce0000000000 */
[----:B------:R-:W3:Y:S08]  /*01f0*/  F2F.F64.F32 R16, R21 ;  /* 0x0000001500107310 */ /* 0x000ef00000201800 */
[----:B------:R-:W4:Y:S01]  /*0200*/  F2F.F64.F32 R10, R23 ;  /* 0x00000017000a7310 */ /* 0x000f220000201800 */
[----:B-1----:R-:W-:-:S07]  /*0210*/  DMUL R14, R14, 0.5 ;  /* 0x3fe000000e0e7828 */ /* 0x002fce0000000000 */
[----:B------:R-:W1:Y:S01]  /*0220*/  F2F.F64.F32 R6, R18 ;  /* 0x0000001200067310 */ /* 0x000e620000201800 */
[----:B---3--:R-:W-:-:S07]  /*0230*/  DMUL R16, R16, 0.5 ;  /* 0x3fe0000010107828 */ /* 0x008fce0000000000 */
[----:B------:R-:W3:Y:S01]  /*0240*/  F2F.F64.F32 R4, R20 ;  /* 0x0000001400047310 */ /* 0x000ee20000201800 */
[----:B----4-:R-:W-:-:S07]  /*0250*/  DMUL R10, R10, 0.5 ;  /* 0x3fe000000a0a7828 */ /* 0x010fce0000000000 */
[----:B--2---:R-:W2:Y:S01]  /*0260*/  F2F.F64.F32 R8, R22 ;  /* 0x0000001600087310 */ /* 0x004ea20000201800 */
[----:B-1----:R-:W-:Y:S02]  /*0270*/  DFMA R6, R14, R2, R6 ;  /* 0x000000020e06722b */ /* 0x002fe40000000006 */
[C---:B---3--:R-:W-:Y:S02]  /*0280*/  DFMA R4, R2.reuse, R16, R4 ;  /* 0x000000100204722b */ /* 0x048fe40000000004 */
[----:B--2---:R-:W-:-:S06]  /*0290*/  DFMA R8, R2, R10, R8 ;  /* 0x0000000a0208722b */ /* 0x004fcc0000000008 */
[----:B------:R-:W1:Y:S08]  /*02a0*/  F2F.F32.F64 R7, R6 ;  /* 0x0000000600077310 */ /* 0x000e700000301000 */
[----:B------:R-:W2:Y:S08]  /*02b0*/  F2F.F32.F64 R5, R4 ;  /* 0x0000000400057310 */ /* 0x000eb00000301000 */
[----:B------:R-:W3:Y:S01]  /*02c0*/  F2F.F32.F64 R9, R8 ;  /* 0x0000000800097310 */ /* 0x000ee20000301000 */
[----:B0-----:R-:W-:-:S05]  /*02d0*/  IMAD.WIDE R2, R0, 0xc, R12 ;  /* 0x0000000c00027825 */ /* 0x001fca00078e020c */
[----:B-1----:R-:W-:Y:S04]  /*02e0*/  STG.E desc[UR4][R2.64], R7 ;  /* 0x0000000702007986 */ /* 0x002fe8000c101904 */
[----:B--2---:R-:W-:Y:S04]  /*02f0*/  STG.E desc[UR4][R2.64+0x4], R5 ;  /* 0x0000040502007986 */ /* 0x004fe8000c101904 */
[----:B---3--:R-:W-:Y:S01]  /*0300*/  STG.E desc[UR4][R2.64+0x8], R9 ;  /* 0x0000080902007986 */ /* 0x008fe2000c101904 */
[----:B------:R-:W-:Y:S05]  /*0310*/  EXIT ;  /* 0x000000000000794d */ /* 0x000fea0003800000 */
.L_x_3:
        /* <DEDUP_REMOVED lines=14> */
.L_x_9:


//--------------------- .text._Z9integrateifPK6float3PS_S1_ --------------------------
	.section	.text._Z9integrateifPK6float3PS_S1_,"ax",@progbits
	.align	128
        .global         _Z9integrateifPK6float3PS_S1_
        .type           _Z9integrateifPK6float3PS_S1_,@function
        .size           _Z9integrateifPK6float3PS_S1_,(.L_x_10 - _Z9integrateifPK6float3PS_S1_)
        .other          _Z9integrateifPK6float3PS_S1_,@"STO_CUDA_ENTRY STV_DEFAULT"
_Z9integrateifPK6float3PS_S1_:
.text._Z9integrateifPK6float3PS_S1_:
        /* <DEDUP_REMOVED lines=14> */
[----:B-1----:R-:W2:Y:S01]  /*00e0*/  LDG.E.CONSTANT R0, desc[UR4][R2.64] ;  /* 0x0000000402007981 */ /* 0x002ea2000c1e9900 */
[----:B---3--:R-:W-:-:S03]  /*00f0*/  IMAD.WIDE R4, R9, 0xc, R4 ;  /* 0x0000000c09047825 */ /* 0x008fc600078e0204 */
[----:B------:R-:W3:Y:S04]  /*0100*/  LDG.E.CONSTANT R8, desc[UR4][R2.64+0x4] ;  /* 0x0000040402087981 */ /* 0x000ee8000c1e9900 */
[----:B------:R-:W2:Y:S04]  /*0110*/  LDG.E.CONSTANT R11, desc[UR4][R4.64] ;  /* 0x00000004040b7981 */ /* 0x000ea8000c1e9900 */
[----:B------:R-:W5:Y:S04]  /*0120*/  LDG.E.CONSTANT R10, desc[UR4][R2.64+0x8] ;  /* 0x00000804020a7981 */ /* 0x000f68000c1e9900 */
[----:B------:R-:W3:Y:S04]  /*0130*/  LDG.E.CONSTANT R13, desc[UR4][R4.64+0x4] ;  /* 0x00000404040d7981 */ /* 0x000ee8000c1e9900 */
[----:B------:R-:W5:Y:S01]  /*0140*/  LDG.E.CONSTANT R15, desc[UR4][R4.64+0x8] ;  /* 0x00000804040f7981 */ /* 0x000f62000c1e9900 */
[----:B----4-:R-:W-:-:S04]  /*0150*/  IMAD.WIDE R6, R9, 0xc, R6 ;  /* 0x0000000c09067825 */ /* 0x010fc800078e0206 */
[----:B--2---:R-:W-:Y:S01]  /*0160*/  FFMA R11, R11, UR6, R0 ;  /* 0x000000060b0b7c23 */ /* 0x004fe20008000000 */
[----:B---3--:R-:W-:Y:S01]  /*0170*/  FFMA R13, R13, UR6, R8 ;  /* 0x000000060d0d7c23 */ /* 0x008fe20008000008 */
[----:B-----5:R-:W-:-:S03]  /*0180*/  FFMA R15, R15, UR6, R10 ;  /* 0x000000060f0f7c23 */ /* 0x020fc6000800000a */
[----:B------:R-:W-:Y:S04]  /*0190*/  STG.E desc[UR4][R6.64], R11 ;  /* 0x0000000b06007986 */ /* 0x000fe8000c101904 */
[----:B------:R-:W-:Y:S04]  /*01a0*/  STG.E desc[UR4][R6.64+0x4], R13 ;  /* 0x0000040d06007986 */ /* 0x000fe8000c101904 */
[----:B------:R-:W-:Y:S01]  /*01b0*/  STG.E desc[UR4][R6.64+0x8], R15 ;  /* 0x0000080f06007986 */ /* 0x000fe2000c101904 */
[----:B------:R-:W-:Y:S05]  /*01c0*/  EXIT ;  /* 0x000000000000794d */ /* 0x000fea0003800000 */
.L_x_4:
        /* <DEDUP_REMOVED lines=11> */
.L_x_10:


//--------------------- .text._Z8reset_dXiP6float3 --------------------------
	.section	.text._Z8reset_dXiP6float3,"ax",@progbits
	.align	128
        .global         _Z8reset_dXiP6float3
        .type           _Z8reset_dXiP6float3,@function
        .size           _Z8reset_dXiP6float3,(.L_x_11 - _Z8reset_dXiP6float3)
        .other          _Z8reset_dXiP6float3,@"STO_CUDA_ENTRY STV_DEFAULT"
_Z8reset_dXiP6float3:
.text._Z8reset_dXiP6float3:
        /* <DEDUP_REMOVED lines=11> */
[----:B-1----:R-:W-:Y:S04]  /*00b0*/  STG.E desc[UR4][R2.64], RZ ;  /* 0x000000ff02007986 */ /* 0x002fe8000c101904 */
[----:B------:R-:W-:Y:S04]  /*00c0*/  STG.E desc[UR4][R2.64+0x4], RZ ;  /* 0x000004ff02007986 */ /* 0x000fe8000c101904 */
[----:B------:R-:W-:Y:S01]  /*00d0*/  STG.E desc[UR4][R2.64+0x8], RZ ;  /* 0x000008ff02007986 */ /* 0x000fe2000c101904 */
[----:B------:R-:W-:Y:S05]  /*00e0*/  EXIT ;  /* 0x000000000000794d */ /* 0x000fea0003800000 */
.L_x_5:
        /* <DEDUP_REMOVED lines=9> */
.L_x_11:


//--------------------- .nv.shared.reserved.0     --------------------------
	.section	.nv.shared.reserved.0,"aw",@nobits
	.weak		__nv_reservedSMEM_offset_0_alias
	.size		__nv_reservedSMEM_offset_0_alias, 0, 64
	.other		__nv_reservedSMEM_offset_0_alias,@"STO_CUDA_RESERVED_SHARED STV_DEFAULT"
__nv_reservedSMEM_offset_0_alias:
	.zero		0
	.zero		64


//--------------------- .nv.constant0._Z9integrateifPK6float4PS_S1_S1_ --------------------------
	.section	.nv.constant0._Z9integrateifPK6float4PS_S1_S1_,"a",@progbits
	.sectionflags	@""
	.align	4
.nv.constant0._Z9integrateifPK6float4PS_S1_S1_:
	.zero		936


//--------------------- .nv.constant0._Z9integrateifPK6float4PS_S1_ --------------------------
	.section	.nv.constant0._Z9integrateifPK6float4PS_S1_,"a",@progbits
	.sectionflags	@""
	.align	4
.nv.constant0._Z9integrateifPK6float4PS_S1_:
	.zero		928


//--------------------- .nv.constant0._Z8reset_dXiP6float4 --------------------------
	.section	.nv.constant0._Z8reset_dXiP6float4,"a",@progbits
	.sectionflags	@""
	.align	4
.nv.constant0._Z8reset_dXiP6float4:
	.zero		912


//--------------------- .nv.constant0._Z9integrateifPK6float3PS_S1_S1_ --------------------------
	.section	.nv.constant0._Z9integrateifPK6float3PS_S1_S1_,"a",@progbits
	.sectionflags	@""
	.align	4
.nv.constant0._Z9integrateifPK6float3PS_S1_S1_:
	.zero		936


//--------------------- .nv.constant0._Z9integrateifPK6float3PS_S1_ --------------------------
	.section	.nv.constant0._Z9integrateifPK6float3PS_S1_,"a",@progbits
	.sectionflags	@""
	.align	4
.nv.constant0._Z9integrateifPK6float3PS_S1_:
	.zero		928


//--------------------- .nv.constant0._Z8reset_dXiP6float3 --------------------------
	.section	.nv.constant0._Z8reset_dXiP6float3,"a",@progbits
	.sectionflags	@""
	.align	4
.nv.constant0._Z8reset_dXiP6float3:
	.zero		912


//--------------------- SYMBOLS --------------------------

	.type		.nv.reservedSmem.offset0,@object
	.size		.nv.reservedSmem.offset0,0x4
